	.headerflags	@"EF_CUDA_TEXMODE_UNIFIED EF_CUDA_64BIT_ADDRESS EF_CUDA_ACCELERATORS EF_CUDA_SM90 EF_CUDA_VIRTUAL_SM(EF_CUDA_SM90)"
	.elftype	@"ET_EXEC"


//--------------------- .nv.info                  --------------------------
	.section	.nv.info,"",@"SHT_CUDA_INFO"
	.align	4


	//----- nvinfo : EIATTR_REGCOUNT
	.align		4
        /*0000*/ 	.byte	0x04, 0x2f
        /*0002*/ 	.short	(.L_3 - .L_2)
	.align		4
.L_2:
        /*0004*/ 	.word	index@(triton_poi_fused__native_batch_norm_legit_no_training_constant_pad_nd_relu_2)
        /*0008*/ 	.word	0x00000012


	//----- nvinfo : EIATTR_MIN_STACK_SIZE
	.align		4
.L_3:
        /*000c*/ 	.byte	0x04, 0x12
        /*000e*/ 	.short	(.L_5 - .L_4)
	.align		4
.L_4:
        /*0010*/ 	.word	index@(triton_poi_fused__native_batch_norm_legit_no_training_constant_pad_nd_relu_2)
        /*0014*/ 	.word	0x00000000


	//----- nvinfo : EIATTR_FRAME_SIZE
	.align		4
.L_5:
        /*0018*/ 	.byte	0x04, 0x11
        /*001a*/ 	.short	(.L_7 - .L_6)
	.align		4
.L_6:
        /*001c*/ 	.word	index@(triton_poi_fused__native_batch_norm_legit_no_training_constant_pad_nd_relu_2)
        /*0020*/ 	.word	0x00000000


	//----- nvinfo : EIATTR_MIN_STACK_SIZE
	.align		4
.L_7:
        /*0024*/ 	.byte	0x04, 0x12
        /*0026*/ 	.short	(.L_9 - .L_8)
	.align		4
.L_8:
        /*0028*/ 	.word	index@(triton_poi_fused__native_batch_norm_legit_no_training_constant_pad_nd_relu_2)
        /*002c*/ 	.word	0x00000000
.L_9:


//--------------------- .nv.info.triton_poi_fused__native_batch_norm_legit_no_training_constant_pad_nd_relu_2 --------------------------
	.section	.nv.info.triton_poi_fused__native_batch_norm_legit_no_training_constant_pad_nd_relu_2,"",@"SHT_CUDA_INFO"
	.sectionflags	@""
	.align	4


	//----- nvinfo : EIATTR_CUDA_API_VERSION
	.align		4
        /*0000*/ 	.byte	0x04, 0x37
        /*0002*/ 	.short	(.L_11 - .L_10)
.L_10:
        /*0004*/ 	.word	0x0000007c


	//----- nvinfo : EIATTR_KPARAM_INFO
	.align		4
.L_11:
        /*0008*/ 	.byte	0x04, 0x17
        /*000a*/ 	.short	(.L_13 - .L_12)
.L_12:
        /*000c*/ 	.word	0x00000000
        /*0010*/ 	.short	0x0006
        /*0012*/ 	.short	0x0030
        /*0014*/ 	.byte	0x00, 0xf0, 0x11, 0x00


	//----- nvinfo : EIATTR_KPARAM_INFO
	.align		4
.L_13:
        /*0018*/ 	.byte	0x04, 0x17
        /*001a*/ 	.short	(.L_15 - .L_14)
.L_14:
        /*001c*/ 	.word	0x00000000
        /*0020*/ 	.short	0x0005
        /*0022*/ 	.short	0x0028
        /*0024*/ 	.byte	0x00, 0xf4, 0x21, 0x00


	//----- nvinfo : EIATTR_KPARAM_INFO
	.align		4
.L_15:
        /*0028*/ 	.byte	0x04, 0x17
        /*002a*/ 	.short	(.L_17 - .L_16)
.L_16:
        /*002c*/ 	.word	0x00000000
        /*0030*/ 	.short	0x0004
        /*0032*/ 	.short	0x0020
        /*0034*/ 	.byte	0x00, 0xf4, 0x21, 0x00


	//----- nvinfo : EIATTR_KPARAM_INFO
	.align		4
.L_17:
        /*0038*/ 	.byte	0x04, 0x17
        /*003a*/ 	.short	(.L_19 - .L_18)
.L_18:
        /*003c*/ 	.word	0x00000000
        /*0040*/ 	.short	0x0003
        /*0042*/ 	.short	0x0018
        /*0044*/ 	.byte	0x00, 0xf4, 0x21, 0x00


	//----- nvinfo : EIATTR_KPARAM_INFO
	.align		4
.L_19:
        /*0048*/ 	.byte	0x04, 0x17
        /*004a*/ 	.short	(.L_21 - .L_20)
.L_20:
        /*004c*/ 	.word	0x00000000
        /*0050*/ 	.short	0x0002
        /*0052*/ 	.short	0x0010
        /*0054*/ 	.byte	0x00, 0xf4, 0x21, 0x00


	//----- nvinfo : EIATTR_KPARAM_INFO
	.align		4
.L_21:
        /*0058*/ 	.byte	0x04, 0x17
        /*005a*/ 	.short	(.L_23 - .L_22)
.L_22:
        /*005c*/ 	.word	0x00000000
        /*0060*/ 	.short	0x0001
        /*0062*/ 	.short	0x0008
        /*0064*/ 	.byte	0x00, 0xf4, 0x21, 0x00


	//----- nvinfo : EIATTR_KPARAM_INFO
	.align		4
.L_23:
        /*0068*/ 	.byte	0x04, 0x17
        /*006a*/ 	.short	(.L_25 - .L_24)
.L_24:
        /*006c*/ 	.word	0x00000000
        /*0070*/ 	.short	0x0000
        /*0072*/ 	.short	0x0000
        /*0074*/ 	.byte	0x00, 0xf4, 0x21, 0x00


	//----- nvinfo : EIATTR_SPARSE_MMA_MASK
	.align		4
.L_25:
        /*0078*/ 	.byte	0x03, 0x50
        /*007a*/ 	.short	0x0000


	//----- nvinfo : EIATTR_MAXREG_COUNT
	.align		4
        /*007c*/ 	.byte	0x03, 0x1b
        /*007e*/ 	.short	0x00ff


	//----- nvinfo : EIATTR_EXIT_INSTR_OFFSETS
	.align		4
        /*0080*/ 	.byte	0x04, 0x1c
        /*0082*/ 	.short	(.L_27 - .L_26)


	//   ....[0]....
.L_26:
        /*0084*/ 	.word	0x000004b0


	//   ....[1]....
        /*0088*/ 	.word	0x000004d0


	//----- nvinfo : EIATTR_REQNTID
	.align		4
.L_27:
        /*008c*/ 	.byte	0x04, 0x10
        /*008e*/ 	.short	(.L_29 - .L_28)
.L_28:
        /*0090*/ 	.word	0x00000080
        /*0094*/ 	.word	0x00000001
        /*0098*/ 	.word	0x00000001


	//----- nvinfo : EIATTR_CBANK_PARAM_SIZE
	.align		4
.L_29:
        /*009c*/ 	.byte	0x03, 0x19
        /*009e*/ 	.short	0x0034


	//----- nvinfo : EIATTR_PARAM_CBANK
	.align		4
        /*00a0*/ 	.byte	0x04, 0x0a
        /*00a2*/ 	.short	(.L_31 - .L_30)
	.align		4
.L_30:
        /*00a4*/ 	.word	index@(.nv.constant0.triton_poi_fused__native_batch_norm_legit_no_training_constant_pad_nd_relu_2)
        /*00a8*/ 	.short	0x0210
        /*00aa*/ 	.short	0x0034


	//----- nvinfo : EIATTR_SW_WAR
	.align		4
.L_31:
        /*00ac*/ 	.byte	0x04, 0x36
        /*00ae*/ 	.short	(.L_33 - .L_32)
.L_32:
        /*00b0*/ 	.word	0x00000008
.L_33:


//--------------------- .nv.callgraph             --------------------------
	.section	.nv.callgraph,"",@"SHT_CUDA_CALLGRAPH"
	.align	4
	.sectionentsize	8
	.align		4
        /*0000*/ 	.word	0x00000000
	.align		4
        /*0004*/ 	.word	0xffffffff
	.align		4
        /*0008*/ 	.word	0x00000000
	.align		4
        /*000c*/ 	.word	0xfffffffe
	.align		4
        /*0010*/ 	.word	0x00000000
	.align		4
        /*0014*/ 	.word	0xfffffffd
	.align		4
        /*0018*/ 	.word	0x00000000
	.align		4
        /*001c*/ 	.word	0xfffffffc


//--------------------- .nv.constant4             --------------------------
	.section	.nv.constant4,"a",@progbits
	.align	8
	.align		8
.nv.constant4:
        /*0000*/ 	.dword	_$_str
	.align		8
        /*0008*/ 	.dword	_$_str_$_2


//--------------------- .text.triton_poi_fused__native_batch_norm_legit_no_training_constant_pad_nd_relu_2 --------------------------
	.section	.text.triton_poi_fused__native_batch_norm_legit_no_training_constant_pad_nd_relu_2,"ax",@progbits
	.align	128
        .global         triton_poi_fused__native_batch_norm_legit_no_training_constant_pad_nd_relu_2
        .type           triton_poi_fused__native_batch_norm_legit_no_training_constant_pad_nd_relu_2,@function
        .size           triton_poi_fused__native_batch_norm_legit_no_training_constant_pad_nd_relu_2,(.L_x_1 - triton_poi_fused__native_batch_norm_legit_no_training_constant_pad_nd_relu_2)
        .other          triton_poi_fused__native_batch_norm_legit_no_training_constant_pad_nd_relu_2,@"STO_CUDA_ENTRY STV_DEFAULT"
triton_poi_fused__native_batch_norm_legit_no_training_constant_pad_nd_relu_2:
.text.triton_poi_fused__native_batch_norm_legit_no_training_constant_pad_nd_relu_2:
[----:B------:R-:W0:Y:S01]  /*0000*/  LDC R1, c[0x0][0x28] ;  /* 0x00000a00ff017b82 */ /* 0x000e220000000800 */
[----:B------:R-:W1:Y:S01]  /*0010*/  S2R R0, SR_TID.X ;  /* 0x0000000000007919 */ /* 0x000e620000002100 */
[----:B------:R-:W-:Y:S01]  /*0020*/  IMAD.MOV.U32 R6, RZ, RZ, RZ ;  /* 0x000000ffff067224 */ /* 0x000fe200078e00ff */
[----:B------:R-:W-:-:S05]  /*0030*/  ULDC.64 UR4, c[0x0][0x208] ;  /* 0x0000820000047ab9 */ /* 0x000fca0000000a00 */
[----:B------:R-:W2:Y:S01]  /*0040*/  LDC.64 R8, c[0x0][0x218] ;  /* 0x00008600ff087b82 */ /* 0x000ea20000000a00 */
[----:B------:R-:W3:Y:S01]  /*0050*/  S2R R3, SR_CTAID.X ;  /* 0x0000000000037919 */ /* 0x000ee20000002500 */
[----:B------:R-:W-:Y:S01]  /*0060*/  ULDC.64 UR6, c[0x0][0x210] ;  /* 0x0000840000067ab9 */ /* 0x000fe20000000a00 */
[----:B-1----:R-:W-:-:S05]  /*0070*/  LOP3.LUT R0, R0, 0x7f, RZ, 0xc0, !PT ;  /* 0x0000007f00007812 */ /* 0x002fca00078ec0ff */
[----:B---3--:R-:W-:-:S04]  /*0080*/  IMAD R0, R3, 0x80, R0 ;  /* 0x0000008003007824 */ /* 0x008fc800078e0200 */
[----:B------:R-:W-:-:S04]  /*0090*/  IMAD.HI R2, R0, 0x2aaaaaab, RZ ;  /* 0x2aaaaaab00027827 */ /* 0x000fc800078e02ff */
[----:B------:R-:W-:Y:S01]  /*00a0*/  IMAD.HI R4, R0, 0x38e38e39, RZ ;  /* 0x38e38e3900047827 */ /* 0x000fe200078e02ff */
[----:B------:R-:W-:-:S04]  /*00b0*/  LEA.HI R3, R2, R2, RZ, 0x1 ;  /* 0x0000000202037211 */ /* 0x000fc800078f08ff */
[----:B------:R-:W-:Y:S01]  /*00c0*/  SHF.R.U32.HI R5, RZ, 0x1f, R4 ;  /* 0x0000001fff057819 */ /* 0x000fe20000011604 */
[----:B------:R-:W-:-:S03]  /*00d0*/  IMAD.HI R2, R3, 0x2aaaaaab, RZ ;  /* 0x2aaaaaab03027827 */ /* 0x000fc600078e02ff */
[----:B------:R-:W-:Y:S01]  /*00e0*/  LEA.HI.SX32 R12, R4, R5, 0x1d ;  /* 0x00000005040c7211 */ /* 0x000fe200078feaff */
[----:B------:R-:W-:Y:S01]  /*00f0*/  IMAD R14, R3, -0x6, R0 ;  /* 0xfffffffa030e7824 */ /* 0x000fe200078e0200 */
[----:B------:R-:W-:Y:S02]  /*0100*/  LEA.HI R2, R2, R2, RZ, 0x1 ;  /* 0x0000000202027211 */ /* 0x000fe400078f08ff */
[----:B------:R-:W-:Y:S01]  /*0110*/  SHF.R.S32.HI R5, RZ, 0x1f, R12 ;  /* 0x0000001fff057819 */ /* 0x000fe2000001140c */
[----:B------:R-:W-:Y:S02]  /*0120*/  VIADD R7, R14, 0xffffffff ;  /* 0xffffffff0e077836 */ /* 0x000fe40000000000 */
[----:B------:R-:W-:Y:S01]  /*0130*/  IMAD R13, R2, -0x6, R3 ;  /* 0xfffffffa020d7824 */ /* 0x000fe200078e0203 */
[----:B------:R-:W-:Y:S01]  /*0140*/  LEA.HI R5, R5, R12, RZ, 0x4 ;  /* 0x0000000c05057211 */ /* 0x000fe200078f20ff */
[----:B------:R-:W1:Y:S02]  /*0150*/  LDC.64 R2, c[0x0][0x220] ;  /* 0x00008800ff027b82 */ /* 0x000e640000000a00 */
[----:B------:R-:W-:Y:S01]  /*0160*/  VIADD R4, R13, 0xffffffff ;  /* 0xffffffff0d047836 */ /* 0x000fe20000000000 */
[----:B------:R-:W-:-:S04]  /*0170*/  LOP3.LUT R5, R5, 0xfffffff0, RZ, 0xc0, !PT ;  /* 0xfffffff005057812 */ /* 0x000fc800078ec0ff */
[----:B------:R-:W-:Y:S01]  /*0180*/  LOP3.LUT R4, R4, R7, RZ, 0xfc, !PT ;  /* 0x0000000704047212 */ /* 0x000fe200078efcff */
[----:B------:R-:W-:-:S03]  /*0190*/  IMAD.IADD R7, R12, 0x1, -R5 ;  /* 0x000000010c077824 */ /* 0x000fc600078e0a05 */
[----:B------:R-:W-:Y:S01]  /*01a0*/  ISETP.GE.U32.AND P0, PT, R4, 0x4, PT ;  /* 0x000000040400780c */ /* 0x000fe20003f06070 */
[----:B------:R-:W-:Y:S01]  /*01b0*/  IMAD.SHL.U32 R12, R12, 0x10, RZ ;  /* 0x000000100c0c7824 */ /* 0x000fe200078e00ff */
[----:B------:R-:W3:Y:S02]  /*01c0*/  LDC.64 R4, c[0x0][0x228] ;  /* 0x00008a00ff047b82 */ /* 0x000ee40000000a00 */
[----:B------:R-:W-:Y:S01]  /*01d0*/  ISETP.LT.AND P1, PT, R0, 0x900, !P0 ;  /* 0x000009000000780c */ /* 0x000fe20004721270 */
[----:B-1----:R-:W-:-:S05]  /*01e0*/  IMAD.WIDE R10, R7, 0x4, R2 ;  /* 0x00000004070a7825 */ /* 0x002fca00078e0202 */
[----:B------:R-:W1:Y:S07]  /*01f0*/  LDC.64 R2, c[0x0][0x230] ;  /* 0x00008c00ff027b82 */ /* 0x000e6e0000000a00 */
[----:B------:R4:W5:Y:S01]  /*0200*/  @P1 LDG.E.EL R6, desc[UR4][R10.64] ;  /* 0x000000040a061981 */ /* 0x000962000c2e1900 */
[----:B------:R-:W-:Y:S01]  /*0210*/  IMAD.SHL.U32 R13, R13, 0x4, RZ ;  /* 0x000000040d0d7824 */ /* 0x000fe200078e00ff */
[----:B------:R-:W-:Y:S01]  /*0220*/  SHF.R.S32.HI R15, RZ, 0x1f, R14 ;  /* 0x0000001fff0f7819 */ /* 0x000fe2000001140e */
[----:B--2---:R-:W-:-:S03]  /*0230*/  IMAD.WIDE R8, R7, 0x4, R8 ;  /* 0x0000000407087825 */ /* 0x004fc600078e0208 */
[--C-:B------:R-:W-:Y:S02]  /*0240*/  IADD3 R14, P2, P3, R13, R14, R12.reuse ;  /* 0x0000000e0d0e7210 */ /* 0x100fe40007b5e00c */
[----:B------:R-:W-:Y:S02]  /*0250*/  SHF.R.S32.HI R12, RZ, 0x1f, R12 ;  /* 0x0000001fff0c7819 */ /* 0x000fe4000001140c */
[----:B------:R-:W-:-:S04]  /*0260*/  SHF.R.S32.HI R13, RZ, 0x1f, R13 ;  /* 0x0000001fff0d7819 */ /* 0x000fc8000001140d */
[----:B------:R-:W-:Y:S02]  /*0270*/  IADD3.X R15, R13, R15, R12, P2, P3 ;  /* 0x0000000f0d0f7210 */ /* 0x000fe400017e640c */
[----:B------:R-:W-:Y:S02]  /*0280*/  CS2R R12, SRZ ;  /* 0x00000000000c7805 */ /* 0x000fe4000001ff00 */
[----:B----4-:R-:W-:-:S04]  /*0290*/  LEA R10, P2, R14, UR6, 0x2 ;  /* 0x000000060e0a7c11 */ /* 0x010fc8000f8410ff */
[----:B------:R-:W-:Y:S01]  /*02a0*/  LEA.HI.X R11, R14, UR7, R15, 0x2, P2 ;  /* 0x000000070e0b7c11 */ /* 0x000fe200090f140f */
[----:B------:R2:W4:Y:S01]  /*02b0*/  @P1 LDG.E.EL R13, desc[UR4][R8.64] ;  /* 0x00000004080d1981 */ /* 0x000522000c2e1900 */
[----:B------:R-:W-:-:S03]  /*02c0*/  CS2R R14, SRZ ;  /* 0x00000000000e7805 */ /* 0x000fc6000001ff00 */
[----:B------:R-:W4:Y:S01]  /*02d0*/  @P1 LDG.E R12, desc[UR4][R10.64+-0x14] ;  /* 0xffffec040a0c1981 */ /* 0x000f22000c1e1900 */
[----:B---3--:R-:W-:-:S04]  /*02e0*/  IMAD.WIDE R4, R7, 0x4, R4 ;  /* 0x0000000407047825 */ /* 0x008fc800078e0204 */
[----:B-1----:R-:W-:Y:S01]  /*02f0*/  IMAD.WIDE R2, R7, 0x4, R2 ;  /* 0x0000000407027825 */ /* 0x002fe200078e0202 */
[----:B------:R-:W3:Y:S04]  /*0300*/  @P1 LDG.E.EL R14, desc[UR4][R4.64] ;  /* 0x00000004040e1981 */ /* 0x000ee8000c2e1900 */
[----:B------:R1:W3:Y:S01]  /*0310*/  @P1 LDG.E.EL R15, desc[UR4][R2.64] ;  /* 0x00000004020f1981 */ /* 0x0002e2000c2e1900 */
[----:B--2---:R-:W-:Y:S01]  /*0320*/  IMAD.MOV.U32 R8, RZ, RZ, 0x3e800000 ;  /* 0x3e800000ff087424 */ /* 0x004fe200078e00ff */
[----:B01----:R-:W0:Y:S02]  /*0330*/  LDC.64 R2, c[0x0][0x238] ;  /* 0x00008e00ff027b82 */ /* 0x003e240000000a00 */
[----:B0-----:R-:W-:Y:S01]  /*0340*/  IMAD.WIDE R2, R0, 0x4, R2 ;  /* 0x0000000400027825 */ /* 0x001fe200078e0202 */
[----:B-----5:R-:W-:-:S05]  /*0350*/  SEL R6, R6, RZ, P1 ;  /* 0x000000ff06067207 */ /* 0x020fca0000800000 */
[----:B------:R-:W-:-:S04]  /*0360*/  FADD R6, R6, 9.9999997473787516356e-06 ;  /* 0x3727c5ac06067421 */ /* 0x000fc80000000000 */
[----:B------:R-:W0:Y:S01]  /*0370*/  MUFU.SQRT R7, R6 ;  /* 0x0000000600077308 */ /* 0x000e220000002000 */
[----:B----4-:R-:W-:Y:S02]  /*0380*/  SEL R13, R13, RZ, P1 ;  /* 0x000000ff0d0d7207 */ /* 0x010fe40000800000 */
[C---:B0-----:R-:W-:Y:S02]  /*0390*/  FSETP.GT.AND P2, PT, R7.reuse, 8.50705917302346158658e+37, PT ;  /* 0x7e8000000700780b */ /* 0x041fe40003f44000 */
[----:B------:R-:W-:Y:S02]  /*03a0*/  FSETP.GEU.AND P3, PT, R7, 1.175494350822287508e-38, PT ;  /* 0x008000000700780b */ /* 0x000fe40003f6e000 */
[----:B------:R-:W-:Y:S02]  /*03b0*/  FSEL R4, R8, 1, P2 ;  /* 0x3f80000008047808 */ /* 0x000fe40001000000 */
[----:B------:R-:W-:Y:S02]  /*03c0*/  SEL R12, R12, RZ, P1 ;  /* 0x000000ff0c0c7207 */ /* 0x000fe40000800000 */
[----:B---3--:R-:W-:-:S02]  /*03d0*/  SEL R14, R14, RZ, P1 ;  /* 0x000000ff0e0e7207 */ /* 0x008fc40000800000 */
[----:B------:R-:W-:-:S03]  /*03e0*/  SEL R15, R15, RZ, P1 ;  /* 0x000000ff0f0f7207 */ /* 0x000fc60000800000 */
[----:B------:R-:W-:Y:S01]  /*03f0*/  @P2 FMUL R7, R7, 0.25 ;  /* 0x3e80000007072820 */ /* 0x000fe20000400000 */
[----:B------:R-:W-:Y:S01]  /*0400*/  ISETP.GE.AND P2, PT, R0, 0x900, PT ;  /* 0x000009000000780c */ /* 0x000fe20003f46270 */
[----:B------:R-:W-:Y:S02]  /*0410*/  @!P3 FMUL R4, R4, 16777216 ;  /* 0x4b8000000404b820 */ /* 0x000fe40000400000 */
[----:B------:R-:W-:-:S06]  /*0420*/  @!P3 FMUL R7, R7, 16777216 ;  /* 0x4b8000000707b820 */ /* 0x000fcc0000400000 */
[----:B------:R-:W0:Y:S02]  /*0430*/  MUFU.RCP R7, R7 ;  /* 0x0000000700077308 */ /* 0x000e240000001000 */
[----:B0-----:R-:W-:Y:S01]  /*0440*/  FMUL R5, R7, R4 ;  /* 0x0000000407057220 */ /* 0x001fe20000400000 */
[----:B------:R-:W-:-:S04]  /*0450*/  FADD R4, R12, -R13 ;  /* 0x8000000d0c047221 */ /* 0x000fc80000000000 */
[----:B------:R-:W-:-:S04]  /*0460*/  FMUL R4, R4, R5 ;  /* 0x0000000504047220 */ /* 0x000fc80000400000 */
[----:B------:R-:W-:-:S05]  /*0470*/  FFMA R15, R4, R14, R15 ;  /* 0x0000000e040f7223 */ /* 0x000fca000000000f */
[----:B------:R-:W-:-:S04]  /*0480*/  FSETP.GEU.AND P1, PT, R15, RZ, PT ;  /* 0x000000ff0f00720b */ /* 0x000fc80003f2e000 */
[----:B------:R-:W-:-:S04]  /*0490*/  FSEL R15, R15, RZ, P1 ;  /* 0x000000ff0f0f7208 */ /* 0x000fc80000800000 */
[----:B------:R-:W-:Y:S01]  /*04a0*/  SEL R15, R15, RZ, !P0 ;  /* 0x000000ff0f0f7207 */ /* 0x000fe20004000000 */
[----:B------:R-:W-:Y:S06]  /*04b0*/  @P2 EXIT ;  /* 0x000000000000294d */ /* 0x000fec0003800000 */
[----:B------:R-:W-:Y:S01]  /*04c0*/  STG.E desc[UR4][R2.64], R15 ;  /* 0x0000000f02007986 */ /* 0x000fe2000c101904 */
[----:B------:R-:W-:Y:S05]  /*04d0*/  EXIT ;  /* 0x000000000000794d */ /* 0x000fea0003800000 */
.L_x_0:
[----:B------:R-:W-:-:S00]  /*04e0*/  BRA `(.L_x_0) ;  /* 0xfffffffc00fc7947 */ /* 0x000fc0000383ffff */
[----:B------:R-:W-:-:S00]  /*04f0*/  NOP ;  /* 0x0000000000007918 */ /* 0x000fc00000000000 */
        /* <DEDUP_REMOVED lines=8> */
.L_x_1:


//--------------------- .nv.global.init           --------------------------
	.section	.nv.global.init,"aw",@progbits
.nv.global.init:
	.type		_$_str,@object
	.size		_$_str,(_$_str_$_2 - _$_str)
_$_str:
        /*0000*/ 	.byte	0x5f, 0x5f, 0x43, 0x55, 0x44, 0x41, 0x5f, 0x46, 0x54, 0x5a, 0x00
	.type		_$_str_$_2,@object
	.size		_$_str_$_2,(.L_1 - _$_str_$_2)
_$_str_$_2:
        /*000b*/ 	.byte	0x5f, 0x5f, 0x43, 0x55, 0x44, 0x41, 0x5f, 0x50, 0x52, 0x45, 0x43, 0x5f, 0x53, 0x51, 0x52, 0x54
        /*001b*/ 	.byte	0x00
.L_1:


//--------------------- .nv.constant0.triton_poi_fused__native_batch_norm_legit_no_training_constant_pad_nd_relu_2 --------------------------
	.section	.nv.constant0.triton_poi_fused__native_batch_norm_legit_no_training_constant_pad_nd_relu_2,"a",@progbits
	.sectionflags	@""
	.align	4
.nv.constant0.triton_poi_fused__native_batch_norm_legit_no_training_constant_pad_nd_relu_2:
	.zero		580
